//
// Generated by NVIDIA NVVM Compiler
//
// Compiler Build ID: CL-36424714
// Cuda compilation tools, release 13.0, V13.0.88
// Based on NVVM 20.0.0
//

.version 9.0
.target sm_100
.address_size 64

	// .globl	_Z4convPfS_S_iii

.visible .entry _Z4convPfS_S_iii(
	.param .u64 .ptr .align 1 _Z4convPfS_S_iii_param_0,
	.param .u64 .ptr .align 1 _Z4convPfS_S_iii_param_1,
	.param .u64 .ptr .align 1 _Z4convPfS_S_iii_param_2,
	.param .u32 _Z4convPfS_S_iii_param_3,
	.param .u32 _Z4convPfS_S_iii_param_4,
	.param .u32 _Z4convPfS_S_iii_param_5
)
{


	ret;

}


// ===== COMPILED SASS (sm_100) =====

	.target	sm_100

	.elftype	@"ET_EXEC"


//--------------------- .note.nv.tkinfo           --------------------------
	.section	.note.nv.tkinfo,"",@"SHT_NOTE"
	.sectionflags	@"SHF_NOTE_NV_TKINFO"
	.tkinfo
        /*0018*/ 	.word	0x00000002
        /*0030*/ 	.string	""
        /*0030*/ 	.string	"ptxas"
        /*0030*/ 	.string	"Cuda compilation tools, release 13.0, V13.0.88"
        /*0030*/ 	.string	"Build cuda_13.0.r13.0/compiler.36424714_0"
        /*0030*/ 	.string	"-arch sm_100 -m 64 "



//--------------------- .note.nv.cuinfo           --------------------------
	.section	.note.nv.cuinfo,"",@"SHT_NOTE"
	.sectionflags	@"SHF_NOTE_NV_CUINFO"
        /*0018*/ 	.short	0x0002
        /*001a*/ 	.short	0x0064
        /*001c*/ 	.short	0x0082
	.zero		2


//--------------------- .nv.info                  --------------------------
	.section	.nv.info,"",@"SHT_CUDA_INFO"
	.align	4


	//----- nvinfo : EIATTR_REGCOUNT
	.align		4
        /*0000*/ 	.byte	0x04, 0x2f
        /*0002*/ 	.short	(.L_1 - .L_0)
	.align		4
.L_0:
        /*0004*/ 	.word	index@(_Z4convPfS_S_iii)
        /*0008*/ 	.word	0x00000004


	//----- nvinfo : EIATTR_FRAME_SIZE
	.align		4
.L_1:
        /*000c*/ 	.byte	0x04, 0x11
        /*000e*/ 	.short	(.L_3 - .L_2)
	.align		4
.L_2:
        /*0010*/ 	.word	index@(_Z4convPfS_S_iii)
        /*0014*/ 	.word	0x00000000


	//----- nvinfo : EIATTR_MIN_STACK_SIZE
	.align		4
.L_3:
        /*0018*/ 	.byte	0x04, 0x12
        /*001a*/ 	.short	(.L_5 - .L_4)
	.align		4
.L_4:
        /*001c*/ 	.word	index@(_Z4convPfS_S_iii)
        /*0020*/ 	.word	0x00000000
.L_5:


//--------------------- .nv.compat                --------------------------
	.section	.nv.compat,"",@"SHT_CUDA_COMPAT_INFO"
	.align	4
        /*0000*/ 	.byte	0x02, 0x09, 0x00, 0x00, 0x02, 0x02, 0x01, 0x00, 0x02, 0x05, 0x05, 0x00, 0x03, 0x07, 0x01, 0x01
        /*0010*/ 	.byte	0x02, 0x03, 0x00, 0x00, 0x02, 0x06, 0x01, 0x00, 0x04, 0x0b, 0x08, 0x00, 0x09, 0x00, 0x00, 0x00
        /*0020*/ 	.byte	0x00, 0x00, 0x00, 0x00


//--------------------- .nv.info._Z4convPfS_S_iii --------------------------
	.section	.nv.info._Z4convPfS_S_iii,"",@"SHT_CUDA_INFO"
	.sectionflags	@""
	.align	4


	//----- nvinfo : EIATTR_CUDA_API_VERSION
	.align		4
        /*0000*/ 	.byte	0x04, 0x37
        /*0002*/ 	.short	(.L_7 - .L_6)
.L_6:
        /*0004*/ 	.word	0x00000082


	//----- nvinfo : EIATTR_KPARAM_INFO
	.align		4
.L_7:
        /*0008*/ 	.byte	0x04, 0x17
        /*000a*/ 	.short	(.L_9 - .L_8)
.L_8:
        /*000c*/ 	.word	0x00000000
        /*0010*/ 	.short	0x0005
        /*0012*/ 	.short	0x0020
        /*0014*/ 	.byte	0x00, 0xf0, 0x11, 0x00


	//----- nvinfo : EIATTR_KPARAM_INFO
	.align		4
.L_9:
        /*0018*/ 	.byte	0x04, 0x17
        /*001a*/ 	.short	(.L_11 - .L_10)
.L_10:
        /*001c*/ 	.word	0x00000000
        /*0020*/ 	.short	0x0004
        /*0022*/ 	.short	0x001c
        /*0024*/ 	.byte	0x00, 0xf0, 0x11, 0x00


	//----- nvinfo : EIATTR_KPARAM_INFO
	.align		4
.L_11:
        /*0028*/ 	.byte	0x04, 0x17
        /*002a*/ 	.short	(.L_13 - .L_12)
.L_12:
        /*002c*/ 	.word	0x00000000
        /*0030*/ 	.short	0x0003
        /*0032*/ 	.short	0x0018
        /*0034*/ 	.byte	0x00, 0xf0, 0x11, 0x00


	//----- nvinfo : EIATTR_KPARAM_INFO
	.align		4
.L_13:
        /*0038*/ 	.byte	0x04, 0x17
        /*003a*/ 	.short	(.L_15 - .L_14)
.L_14:
        /*003c*/ 	.word	0x00000000
        /*0040*/ 	.short	0x0002
        /*0042*/ 	.short	0x0010
        /*0044*/ 	.byte	0x00, 0xf5, 0x21, 0x00


	//----- nvinfo : EIATTR_KPARAM_INFO
	.align		4
.L_15:
        /*0048*/ 	.byte	0x04, 0x17
        /*004a*/ 	.short	(.L_17 - .L_16)
.L_16:
        /*004c*/ 	.word	0x00000000
        /*0050*/ 	.short	0x0001
        /*0052*/ 	.short	0x0008
        /*0054*/ 	.byte	0x00, 0xf5, 0x21, 0x00


	//----- nvinfo : EIATTR_KPARAM_INFO
	.align		4
.L_17:
        /*0058*/ 	.byte	0x04, 0x17
        /*005a*/ 	.short	(.L_19 - .L_18)
.L_18:
        /*005c*/ 	.word	0x00000000
        /*0060*/ 	.short	0x0000
        /*0062*/ 	.short	0x0000
        /*0064*/ 	.byte	0x00, 0xf5, 0x21, 0x00


	//----- nvinfo : EIATTR_SPARSE_MMA_MASK
	.align		4
.L_19:
        /*0068*/ 	.byte	0x03, 0x50
        /*006a*/ 	.short	0x0000


	//----- nvinfo : EIATTR_MAXREG_COUNT
	.align		4
        /*006c*/ 	.byte	0x03, 0x1b
        /*006e*/ 	.short	0x00ff


	//----- nvinfo : EIATTR_MERCURY_ISA_VERSION
	.align		4
        /*0070*/ 	.byte	0x03, 0x5f
        /*0072*/ 	.short	0x0101


	//----- nvinfo : EIATTR_VRC_CTA_INIT_COUNT
	.align		4
        /*0074*/ 	.byte	0x02, 0x4a
	.zero		1
	.zero		1


	//----- nvinfo : EIATTR_EXIT_INSTR_OFFSETS
	.align		4
        /*0078*/ 	.byte	0x04, 0x1c
        /*007a*/ 	.short	(.L_21 - .L_20)


	//   ....[0]....
.L_20:
        /*007c*/ 	.word	0x00000010


	//----- nvinfo : EIATTR_CBANK_PARAM_SIZE
	.align		4
.L_21:
        /*0080*/ 	.byte	0x03, 0x19
        /*0082*/ 	.short	0x0024


	//----- nvinfo : EIATTR_PARAM_CBANK
	.align		4
        /*0084*/ 	.byte	0x04, 0x0a
        /*0086*/ 	.short	(.L_23 - .L_22)
	.align		4
.L_22:
        /*0088*/ 	.word	index@(.nv.constant0._Z4convPfS_S_iii)
        /*008c*/ 	.short	0x0380
        /*008e*/ 	.short	0x0024


	//----- nvinfo : EIATTR_SW_WAR
	.align		4
.L_23:
        /*0090*/ 	.byte	0x04, 0x36
        /*0092*/ 	.short	(.L_25 - .L_24)
.L_24:
        /*0094*/ 	.word	0x00000008
.L_25:


//--------------------- .nv.callgraph             --------------------------
	.section	.nv.callgraph,"",@"SHT_CUDA_CALLGRAPH"
	.align	4
	.sectionentsize	8
	.align		4
        /*0000*/ 	.word	0x00000000
	.align		4
        /*0004*/ 	.word	0xffffffff
	.align		4
        /*0008*/ 	.word	0x00000000
	.align		4
        /*000c*/ 	.word	0xfffffffe
	.align		4
        /*0010*/ 	.word	0x00000000
	.align		4
        /*0014*/ 	.word	0xfffffffd
	.align		4
        /*0018*/ 	.word	0x00000000
	.align		4
        /*001c*/ 	.word	0xfffffffc


//--------------------- .text._Z4convPfS_S_iii    --------------------------
	.section	.text._Z4convPfS_S_iii,"ax",@progbits
	.align	128
        .global         _Z4convPfS_S_iii
        .type           _Z4convPfS_S_iii,@function
        .size           _Z4convPfS_S_iii,(.L_x_1 - _Z4convPfS_S_iii)
        .other          _Z4convPfS_S_iii,@"STO_CUDA_ENTRY STV_DEFAULT"
_Z4convPfS_S_iii:
.text._Z4convPfS_S_iii:
[----:B------:R-:W-:Y:S01]  /*0000*/  LDC R1, c[0x0][0x37c] ;  /* 0x0000df00ff017b82 */ /* 0x000fe20000000800 */
[----:B------:R-:W-:Y:S05]  /*0010*/  EXIT ;  /* 0x000000000000794d */ /* 0x000fea0003800000 */
.L_x_0:
[----:B------:R-:W-:-:S00]  /*0020*/  BRA `(.L_x_0) ;  /* 0xfffffffc00fc7947 */ /* 0x000fc0000383ffff */
[----:B------:R-:W-:-:S00]  /*0030*/  NOP ;  /* 0x0000000000007918 */ /* 0x000fc00000000000 */
        /* <DEDUP_REMOVED lines=12> */
.L_x_1:


//--------------------- .nv.shared.reserved.0     --------------------------
	.section	.nv.shared.reserved.0,"aw",@nobits
	.weak		__nv_reservedSMEM_offset_0_alias
	.size		__nv_reservedSMEM_offset_0_alias, 0, 64
	.other		__nv_reservedSMEM_offset_0_alias,@"STO_CUDA_RESERVED_SHARED STV_DEFAULT"
__nv_reservedSMEM_offset_0_alias:
	.zero		0
	.zero		64


//--------------------- .nv.constant0._Z4convPfS_S_iii --------------------------
	.section	.nv.constant0._Z4convPfS_S_iii,"a",@progbits
	.sectionflags	@""
	.align	4
.nv.constant0._Z4convPfS_S_iii:
	.zero		932


//--------------------- SYMBOLS --------------------------

	.type		.nv.reservedSmem.offset0,@object
	.size		.nv.reservedSmem.offset0,0x4
